.version 6.5
.target sm_30
.address_size 64

.visible .entry fma(
	.param .u64 input,
	.param .u64 output
)
{
	.reg .u64 	    in_addr;
    .reg .u64 	    out_addr;
    .reg .f32 	    temp1;
    .reg .f32 	    temp2;
    .reg .f32 	    temp3;

	ld.param.u64 	in_addr, [input];
    ld.param.u64 	out_addr, [output];

    ld.f32          temp1, [in_addr];
    ld.f32          temp2, [in_addr+4];
    ld.f32          temp3, [in_addr+8];
	fma.rn.f32		temp1, temp1, temp2, temp3;
    st.f32          [out_addr], temp1;
	ret;
}


// ===== COMPILED SASS (sm_100) =====

	.target	sm_100

	.elftype	@"ET_EXEC"


//--------------------- .note.nv.tkinfo           --------------------------
	.section	.note.nv.tkinfo,"",@"SHT_NOTE"
	.sectionflags	@"SHF_NOTE_NV_TKINFO"
	.tkinfo
        /*0018*/ 	.word	0x00000002
        /*0030*/ 	.string	""
        /*0030*/ 	.string	"ptxas"
        /*0030*/ 	.string	"Cuda compilation tools, release 13.0, V13.0.88"
        /*0030*/ 	.string	"Build cuda_13.0.r13.0/compiler.36424714_0"
        /*0030*/ 	.string	"-arch sm_100 "



//--------------------- .note.nv.cuinfo           --------------------------
	.section	.note.nv.cuinfo,"",@"SHT_NOTE"
	.sectionflags	@"SHF_NOTE_NV_CUINFO"
        /*0018*/ 	.short	0x0002
        /*001a*/ 	.short	0x001e
        /*001c*/ 	.short	0x0082
	.zero		2


//--------------------- .nv.info                  --------------------------
	.section	.nv.info,"",@"SHT_CUDA_INFO"
	.align	4


	//----- nvinfo : EIATTR_REGCOUNT
	.align		4
        /*0000*/ 	.byte	0x04, 0x2f
        /*0002*/ 	.short	(.L_1 - .L_0)
	.align		4
.L_0:
        /*0004*/ 	.word	index@(fma)
        /*0008*/ 	.word	0x0000000c


	//----- nvinfo : EIATTR_FRAME_SIZE
	.align		4
.L_1:
        /*000c*/ 	.byte	0x04, 0x11
        /*000e*/ 	.short	(.L_3 - .L_2)
	.align		4
.L_2:
        /*0010*/ 	.word	index@(fma)
        /*0014*/ 	.word	0x00000000


	//----- nvinfo : EIATTR_MIN_STACK_SIZE
	.align		4
.L_3:
        /*0018*/ 	.byte	0x04, 0x12
        /*001a*/ 	.short	(.L_5 - .L_4)
	.align		4
.L_4:
        /*001c*/ 	.word	index@(fma)
        /*0020*/ 	.word	0x00000000
.L_5:


//--------------------- .nv.compat                --------------------------
	.section	.nv.compat,"",@"SHT_CUDA_COMPAT_INFO"
	.align	4
        /*0000*/ 	.byte	0x02, 0x09, 0x00, 0x00, 0x02, 0x02, 0x01, 0x00, 0x02, 0x05, 0x05, 0x00, 0x03, 0x07, 0x01, 0x01
        /*0010*/ 	.byte	0x02, 0x03, 0x00, 0x00, 0x02, 0x06, 0x01, 0x00, 0x04, 0x0b, 0x08, 0x00, 0x09, 0x00, 0x00, 0x00
        /*0020*/ 	.byte	0x00, 0x00, 0x00, 0x00


//--------------------- .nv.info.fma              --------------------------
	.section	.nv.info.fma,"",@"SHT_CUDA_INFO"
	.sectionflags	@""
	.align	4


	//----- nvinfo : EIATTR_CUDA_API_VERSION
	.align		4
        /*0000*/ 	.byte	0x04, 0x37
        /*0002*/ 	.short	(.L_7 - .L_6)
.L_6:
        /*0004*/ 	.word	0x00000082


	//----- nvinfo : EIATTR_KPARAM_INFO
	.align		4
.L_7:
        /*0008*/ 	.byte	0x04, 0x17
        /*000a*/ 	.short	(.L_9 - .L_8)
.L_8:
        /*000c*/ 	.word	0x00000000
        /*0010*/ 	.short	0x0001
        /*0012*/ 	.short	0x0008
        /*0014*/ 	.byte	0x00, 0xf0, 0x21, 0x00


	//----- nvinfo : EIATTR_KPARAM_INFO
	.align		4
.L_9:
        /*0018*/ 	.byte	0x04, 0x17
        /*001a*/ 	.short	(.L_11 - .L_10)
.L_10:
        /*001c*/ 	.word	0x00000000
        /*0020*/ 	.short	0x0000
        /*0022*/ 	.short	0x0000
        /*0024*/ 	.byte	0x00, 0xf0, 0x21, 0x00


	//----- nvinfo : EIATTR_SPARSE_MMA_MASK
	.align		4
.L_11:
        /*0028*/ 	.byte	0x03, 0x50
        /*002a*/ 	.short	0x0000


	//----- nvinfo : EIATTR_MAXREG_COUNT
	.align		4
        /*002c*/ 	.byte	0x03, 0x1b
        /*002e*/ 	.short	0x00ff


	//----- nvinfo : EIATTR_MERCURY_ISA_VERSION
	.align		4
        /*0030*/ 	.byte	0x03, 0x5f
        /*0032*/ 	.short	0x0101


	//----- nvinfo : EIATTR_VRC_CTA_INIT_COUNT
	.align		4
        /*0034*/ 	.byte	0x02, 0x4a
	.zero		1
	.zero		1


	//----- nvinfo : EIATTR_EXIT_INSTR_OFFSETS
	.align		4
        /*0038*/ 	.byte	0x04, 0x1c
        /*003a*/ 	.short	(.L_13 - .L_12)


	//   ....[0]....
.L_12:
        /*003c*/ 	.word	0x00000090


	//----- nvinfo : EIATTR_CBANK_PARAM_SIZE
	.align		4
.L_13:
        /*0040*/ 	.byte	0x03, 0x19
        /*0042*/ 	.short	0x0010


	//----- nvinfo : EIATTR_PARAM_CBANK
	.align		4
        /*0044*/ 	.byte	0x04, 0x0a
        /*0046*/ 	.short	(.L_15 - .L_14)
	.align		4
.L_14:
        /*0048*/ 	.word	index@(.nv.constant0.fma)
        /*004c*/ 	.short	0x0380
        /*004e*/ 	.short	0x0010


	//----- nvinfo : EIATTR_SW_WAR
	.align		4
.L_15:
        /*0050*/ 	.byte	0x04, 0x36
        /*0052*/ 	.short	(.L_17 - .L_16)
.L_16:
        /*0054*/ 	.word	0x00000008
.L_17:


//--------------------- .nv.callgraph             --------------------------
	.section	.nv.callgraph,"",@"SHT_CUDA_CALLGRAPH"
	.align	4
	.sectionentsize	8
	.align		4
        /*0000*/ 	.word	0x00000000
	.align		4
        /*0004*/ 	.word	0xffffffff
	.align		4
        /*0008*/ 	.word	0x00000000
	.align		4
        /*000c*/ 	.word	0xfffffffe
	.align		4
        /*0010*/ 	.word	0x00000000
	.align		4
        /*0014*/ 	.word	0xfffffffd
	.align		4
        /*0018*/ 	.word	0x00000000
	.align		4
        /*001c*/ 	.word	0xfffffffc


//--------------------- .text.fma                 --------------------------
	.section	.text.fma,"ax",@progbits
	.align	128
        .global         fma
        .type           fma,@function
        .size           fma,(.L_x_1 - fma)
        .other          fma,@"STO_CUDA_ENTRY STV_DEFAULT"
fma:
.text.fma:
[----:B------:R-:W-:Y:S08]  /*0000*/  LDC R1, c[0x0][0x37c] ;  /* 0x0000df00ff017b82 */ /* 0x000ff00000000800 */
[----:B------:R-:W0:Y:S01]  /*0010*/  LDC.64 R2, c[0x0][0x380] ;  /* 0x0000e000ff027b82 */ /* 0x000e220000000a00 */
[----:B------:R-:W0:Y:S02]  /*0020*/  LDCU.64 UR4, c[0x0][0x358] ;  /* 0x00006b00ff0477ac */ /* 0x000e240008000a00 */
[----:B0-----:R-:W2:Y:S04]  /*0030*/  LD.E R0, desc[UR4][R2.64] ;  /* 0x0000000402007980 */ /* 0x001ea8000c101900 */
[----:B------:R-:W2:Y:S04]  /*0040*/  LD.E R7, desc[UR4][R2.64+0x4] ;  /* 0x0000040402077980 */ /* 0x000ea8000c101900 */
[----:B------:R-:W2:Y:S01]  /*0050*/  LD.E R9, desc[UR4][R2.64+0x8] ;  /* 0x0000080402097980 */ /* 0x000ea2000c101900 */
[----:B------:R-:W0:Y:S01]  /*0060*/  LDC.64 R4, c[0x0][0x388] ;  /* 0x0000e200ff047b82 */ /* 0x000e220000000a00 */
[----:B--2---:R-:W-:-:S05]  /*0070*/  FFMA R7, R0, R7, R9 ;  /* 0x0000000700077223 */ /* 0x004fca0000000009 */
[----:B0-----:R-:W-:Y:S01]  /*0080*/  ST.E desc[UR4][R4.64], R7 ;  /* 0x0000000704007985 */ /* 0x001fe2000c101904 */
[----:B------:R-:W-:Y:S05]  /*0090*/  EXIT ;  /* 0x000000000000794d */ /* 0x000fea0003800000 */
.L_x_0:
[----:B------:R-:W-:-:S00]  /*00a0*/  BRA `(.L_x_0) ;  /* 0xfffffffc00fc7947 */ /* 0x000fc0000383ffff */
[----:B------:R-:W-:-:S00]  /*00b0*/  NOP ;  /* 0x0000000000007918 */ /* 0x000fc00000000000 */
        /* <DEDUP_REMOVED lines=12> */
.L_x_1:


//--------------------- .nv.shared.reserved.0     --------------------------
	.section	.nv.shared.reserved.0,"aw",@nobits
	.weak		__nv_reservedSMEM_offset_0_alias
	.size		__nv_reservedSMEM_offset_0_alias, 0, 64
	.other		__nv_reservedSMEM_offset_0_alias,@"STO_CUDA_RESERVED_SHARED STV_DEFAULT"
__nv_reservedSMEM_offset_0_alias:
	.zero		0
	.zero		64


//--------------------- .nv.constant0.fma         --------------------------
	.section	.nv.constant0.fma,"a",@progbits
	.sectionflags	@""
	.align	4
.nv.constant0.fma:
	.zero		912


//--------------------- SYMBOLS --------------------------

	.type		.nv.reservedSmem.offset0,@object
	.size		.nv.reservedSmem.offset0,0x4
